	.headerflags	@"EF_CUDA_TEXMODE_UNIFIED EF_CUDA_64BIT_ADDRESS EF_CUDA_ACCELERATORS EF_CUDA_SM90 EF_CUDA_VIRTUAL_SM(EF_CUDA_SM90)"
	.elftype	@"ET_EXEC"


//--------------------- .nv.info                  --------------------------
	.section	.nv.info,"",@"SHT_CUDA_INFO"
	.align	4


	//----- nvinfo : EIATTR_REGCOUNT
	.align		4
        /*0000*/ 	.byte	0x04, 0x2f
        /*0002*/ 	.short	(.L_3 - .L_2)
	.align		4
.L_2:
        /*0004*/ 	.word	index@(triton_poi_fused__native_batch_norm_legit_no_training_reflection_pad2d_relu_8)
        /*0008*/ 	.word	0x00000020


	//----- nvinfo : EIATTR_MIN_STACK_SIZE
	.align		4
.L_3:
        /*000c*/ 	.byte	0x04, 0x12
        /*000e*/ 	.short	(.L_5 - .L_4)
	.align		4
.L_4:
        /*0010*/ 	.word	index@(triton_poi_fused__native_batch_norm_legit_no_training_reflection_pad2d_relu_8)
        /*0014*/ 	.word	0x00000000


	//----- nvinfo : EIATTR_FRAME_SIZE
	.align		4
.L_5:
        /*0018*/ 	.byte	0x04, 0x11
        /*001a*/ 	.short	(.L_7 - .L_6)
	.align		4
.L_6:
        /*001c*/ 	.word	index@(triton_poi_fused__native_batch_norm_legit_no_training_reflection_pad2d_relu_8)
        /*0020*/ 	.word	0x00000000


	//----- nvinfo : EIATTR_MIN_STACK_SIZE
	.align		4
.L_7:
        /*0024*/ 	.byte	0x04, 0x12
        /*0026*/ 	.short	(.L_9 - .L_8)
	.align		4
.L_8:
        /*0028*/ 	.word	index@(triton_poi_fused__native_batch_norm_legit_no_training_reflection_pad2d_relu_8)
        /*002c*/ 	.word	0x00000000
.L_9:


//--------------------- .nv.info.triton_poi_fused__native_batch_norm_legit_no_training_reflection_pad2d_relu_8 --------------------------
	.section	.nv.info.triton_poi_fused__native_batch_norm_legit_no_training_reflection_pad2d_relu_8,"",@"SHT_CUDA_INFO"
	.sectionflags	@""
	.align	4


	//----- nvinfo : EIATTR_CUDA_API_VERSION
	.align		4
        /*0000*/ 	.byte	0x04, 0x37
        /*0002*/ 	.short	(.L_11 - .L_10)
.L_10:
        /*0004*/ 	.word	0x0000007c


	//----- nvinfo : EIATTR_KPARAM_INFO
	.align		4
.L_11:
        /*0008*/ 	.byte	0x04, 0x17
        /*000a*/ 	.short	(.L_13 - .L_12)
.L_12:
        /*000c*/ 	.word	0x00000000
        /*0010*/ 	.short	0x0006
        /*0012*/ 	.short	0x0030
        /*0014*/ 	.byte	0x00, 0xf0, 0x11, 0x00


	//----- nvinfo : EIATTR_KPARAM_INFO
	.align		4
.L_13:
        /*0018*/ 	.byte	0x04, 0x17
        /*001a*/ 	.short	(.L_15 - .L_14)
.L_14:
        /*001c*/ 	.word	0x00000000
        /*0020*/ 	.short	0x0005
        /*0022*/ 	.short	0x0028
        /*0024*/ 	.byte	0x00, 0xf4, 0x21, 0x00


	//----- nvinfo : EIATTR_KPARAM_INFO
	.align		4
.L_15:
        /*0028*/ 	.byte	0x04, 0x17
        /*002a*/ 	.short	(.L_17 - .L_16)
.L_16:
        /*002c*/ 	.word	0x00000000
        /*0030*/ 	.short	0x0004
        /*0032*/ 	.short	0x0020
        /*0034*/ 	.byte	0x00, 0xf4, 0x21, 0x00


	//----- nvinfo : EIATTR_KPARAM_INFO
	.align		4
.L_17:
        /*0038*/ 	.byte	0x04, 0x17
        /*003a*/ 	.short	(.L_19 - .L_18)
.L_18:
        /*003c*/ 	.word	0x00000000
        /*0040*/ 	.short	0x0003
        /*0042*/ 	.short	0x0018
        /*0044*/ 	.byte	0x00, 0xf4, 0x21, 0x00


	//----- nvinfo : EIATTR_KPARAM_INFO
	.align		4
.L_19:
        /*0048*/ 	.byte	0x04, 0x17
        /*004a*/ 	.short	(.L_21 - .L_20)
.L_20:
        /*004c*/ 	.word	0x00000000
        /*0050*/ 	.short	0x0002
        /*0052*/ 	.short	0x0010
        /*0054*/ 	.byte	0x00, 0xf4, 0x21, 0x00


	//----- nvinfo : EIATTR_KPARAM_INFO
	.align		4
.L_21:
        /*0058*/ 	.byte	0x04, 0x17
        /*005a*/ 	.short	(.L_23 - .L_22)
.L_22:
        /*005c*/ 	.word	0x00000000
        /*0060*/ 	.short	0x0001
        /*0062*/ 	.short	0x0008
        /*0064*/ 	.byte	0x00, 0xf4, 0x21, 0x00


	//----- nvinfo : EIATTR_KPARAM_INFO
	.align		4
.L_23:
        /*0068*/ 	.byte	0x04, 0x17
        /*006a*/ 	.short	(.L_25 - .L_24)
.L_24:
        /*006c*/ 	.word	0x00000000
        /*0070*/ 	.short	0x0000
        /*0072*/ 	.short	0x0000
        /*0074*/ 	.byte	0x00, 0xf4, 0x21, 0x00


	//----- nvinfo : EIATTR_SPARSE_MMA_MASK
	.align		4
.L_25:
        /*0078*/ 	.byte	0x03, 0x50
        /*007a*/ 	.short	0x0000


	//----- nvinfo : EIATTR_MAXREG_COUNT
	.align		4
        /*007c*/ 	.byte	0x03, 0x1b
        /*007e*/ 	.short	0x00ff


	//----- nvinfo : EIATTR_EXIT_INSTR_OFFSETS
	.align		4
        /*0080*/ 	.byte	0x04, 0x1c
        /*0082*/ 	.short	(.L_27 - .L_26)


	//   ....[0]....
.L_26:
        /*0084*/ 	.word	0x00000ff0


	//----- nvinfo : EIATTR_REQNTID
	.align		4
.L_27:
        /*0088*/ 	.byte	0x04, 0x10
        /*008a*/ 	.short	(.L_29 - .L_28)
.L_28:
        /*008c*/ 	.word	0x00000080
        /*0090*/ 	.word	0x00000001
        /*0094*/ 	.word	0x00000001


	//----- nvinfo : EIATTR_CBANK_PARAM_SIZE
	.align		4
.L_29:
        /*0098*/ 	.byte	0x03, 0x19
        /*009a*/ 	.short	0x0034


	//----- nvinfo : EIATTR_PARAM_CBANK
	.align		4
        /*009c*/ 	.byte	0x04, 0x0a
        /*009e*/ 	.short	(.L_31 - .L_30)
	.align		4
.L_30:
        /*00a0*/ 	.word	index@(.nv.constant0.triton_poi_fused__native_batch_norm_legit_no_training_reflection_pad2d_relu_8)
        /*00a4*/ 	.short	0x0210
        /*00a6*/ 	.short	0x0034


	//----- nvinfo : EIATTR_SW_WAR
	.align		4
.L_31:
        /*00a8*/ 	.byte	0x04, 0x36
        /*00aa*/ 	.short	(.L_33 - .L_32)
.L_32:
        /*00ac*/ 	.word	0x00000008
.L_33:


//--------------------- .nv.callgraph             --------------------------
	.section	.nv.callgraph,"",@"SHT_CUDA_CALLGRAPH"
	.align	4
	.sectionentsize	8
	.align		4
        /*0000*/ 	.word	0x00000000
	.align		4
        /*0004*/ 	.word	0xffffffff
	.align		4
        /*0008*/ 	.word	0x00000000
	.align		4
        /*000c*/ 	.word	0xfffffffe
	.align		4
        /*0010*/ 	.word	0x00000000
	.align		4
        /*0014*/ 	.word	0xfffffffd
	.align		4
        /*0018*/ 	.word	0x00000000
	.align		4
        /*001c*/ 	.word	0xfffffffc


//--------------------- .nv.constant4             --------------------------
	.section	.nv.constant4,"a",@progbits
	.align	8
	.align		8
.nv.constant4:
        /*0000*/ 	.dword	_$_str
	.align		8
        /*0008*/ 	.dword	_$_str_$_2


//--------------------- .text.triton_poi_fused__native_batch_norm_legit_no_training_reflection_pad2d_relu_8 --------------------------
	.section	.text.triton_poi_fused__native_batch_norm_legit_no_training_reflection_pad2d_relu_8,"ax",@progbits
	.align	128
        .global         triton_poi_fused__native_batch_norm_legit_no_training_reflection_pad2d_relu_8
        .type           triton_poi_fused__native_batch_norm_legit_no_training_reflection_pad2d_relu_8,@function
        .size           triton_poi_fused__native_batch_norm_legit_no_training_reflection_pad2d_relu_8,(.L_x_1 - triton_poi_fused__native_batch_norm_legit_no_training_reflection_pad2d_relu_8)
        .other          triton_poi_fused__native_batch_norm_legit_no_training_reflection_pad2d_relu_8,@"STO_CUDA_ENTRY STV_DEFAULT"
triton_poi_fused__native_batch_norm_legit_no_training_reflection_pad2d_relu_8:
.text.triton_poi_fused__native_batch_norm_legit_no_training_reflection_pad2d_relu_8:
[----:B------:R-:W-:Y:S01]  /*0000*/  LDC R1, c[0x0][0x28] ;  /* 0x00000a00ff017b82 */ /* 0x000fe20000000800 */
[----:B------:R-:W1:Y:S07]  /*0010*/  S2R R0, SR_TID.X ;  /* 0x0000000000007919 */ /* 0x000e6e0000002100 */
[----:B------:R-:W2:Y:S01]  /*0020*/  LDC.64 R28, c[0x0][0x220] ;  /* 0x00008800ff1c7b82 */ /* 0x000ea20000000a00 */
[----:B------:R-:W-:Y:S01]  /*0030*/  ULDC.64 UR4, c[0x0][0x208] ;  /* 0x0000820000047ab9 */ /* 0x000fe20000000a00 */
[----:B------:R-:W3:Y:S01]  /*0040*/  S2R R3, SR_CTAID.X ;  /* 0x0000000000037919 */ /* 0x000ee20000002500 */
[----:B-1----:R-:W-:-:S04]  /*0050*/  SHF.L.U32 R0, R0, 0x2, RZ ;  /* 0x0000000200007819 */ /* 0x002fc800000006ff */
[----:B------:R-:W-:-:S05]  /*0060*/  LOP3.LUT R0, R0, 0x1fc, RZ, 0xc0, !PT ;  /* 0x000001fc00007812 */ /* 0x000fca00078ec0ff */
[----:B---3--:R-:W-:-:S04]  /*0070*/  IMAD R2, R3, 0x400, R0 ;  /* 0x0000040003027824 */ /* 0x008fc800078e0200 */
[C---:B------:R-:W-:Y:S01]  /*0080*/  VIADD R8, R2.reuse, 0x3 ;  /* 0x0000000302087836 */ /* 0x040fe20000000000 */
[----:B------:R-:W-:Y:S01]  /*0090*/  IADD3 R3, R2, 0x200, RZ ;  /* 0x0000020002037810 */ /* 0x000fe20007ffe0ff */
[----:B------:R-:W-:Y:S01]  /*00a0*/  IMAD.HI R6, R2, 0x38e38e39, RZ ;  /* 0x38e38e3902067827 */ /* 0x000fe200078e02ff */
[----:B------:R-:W-:-:S03]  /*00b0*/  IADD3 R7, R2, 0x1, RZ ;  /* 0x0000000102077810 */ /* 0x000fc60007ffe0ff */
[----:B------:R-:W-:Y:S01]  /*00c0*/  IMAD.HI R4, R8, 0x2aaaaaab, RZ ;  /* 0x2aaaaaab08047827 */ /* 0x000fe200078e02ff */
[----:B------:R-:W-:-:S03]  /*00d0*/  SHF.R.U32.HI R9, RZ, 0x1f, R6 ;  /* 0x0000001fff097819 */ /* 0x000fc60000011606 */
[----:B------:R-:W-:Y:S01]  /*00e0*/  IMAD.HI R10, R3, 0x38e38e39, RZ ;  /* 0x38e38e39030a7827 */ /* 0x000fe200078e02ff */
[----:B------:R-:W-:Y:S02]  /*00f0*/  LEA.HI R4, R4, R4, RZ, 0x1 ;  /* 0x0000000404047211 */ /* 0x000fe400078f08ff */
[----:B------:R-:W-:Y:S01]  /*0100*/  LEA.HI.SX32 R6, R6, R9, 0x1d ;  /* 0x0000000906067211 */ /* 0x000fe200078feaff */
[----:B------:R-:W-:Y:S01]  /*0110*/  VIADD R11, R2, 0x2 ;  /* 0x00000002020b7836 */ /* 0x000fe20000000000 */
[----:B------:R-:W-:Y:S01]  /*0120*/  SHF.R.U32.HI R13, RZ, 0x1f, R10 ;  /* 0x0000001fff0d7819 */ /* 0x000fe2000001160a */
[----:B------:R-:W-:Y:S02]  /*0130*/  IMAD R5, R4, 0x6, RZ ;  /* 0x0000000604057824 */ /* 0x000fe400078e02ff */
[----:B------:R-:W-:Y:S01]  /*0140*/  IMAD.HI R9, R11, 0x2aaaaaab, RZ ;  /* 0x2aaaaaab0b097827 */ /* 0x000fe200078e02ff */
[----:B------:R-:W-:Y:S02]  /*0150*/  LEA.HI.SX32 R4, R10, R13, 0x1d ;  /* 0x0000000d0a047211 */ /* 0x000fe400078feaff */
[----:B------:R-:W-:Y:S01]  /*0160*/  LOP3.LUT R5, RZ, R5, RZ, 0x33, !PT ;  /* 0x00000005ff057212 */ /* 0x000fe200078e33ff */
[----:B------:R-:W-:Y:S01]  /*0170*/  IMAD.HI R10, R3, 0x2aaaaaab, RZ ;  /* 0x2aaaaaab030a7827 */ /* 0x000fe200078e02ff */
[----:B------:R-:W-:-:S03]  /*0180*/  LEA.HI R9, R9, R9, RZ, 0x1 ;  /* 0x0000000909097211 */ /* 0x000fc600078f08ff */
[----:B------:R-:W-:Y:S01]  /*0190*/  IMAD.IADD R8, R8, 0x1, R5 ;  /* 0x0000000108087824 */ /* 0x000fe200078e0205 */
[----:B------:R-:W-:Y:S01]  /*01a0*/  IADD3 R5, R2, 0x201, RZ ;  /* 0x0000020102057810 */ /* 0x000fe20007ffe0ff */
[----:B------:R-:W-:Y:S01]  /*01b0*/  IMAD.HI R0, R7, 0x2aaaaaab, RZ ;  /* 0x2aaaaaab07007827 */ /* 0x000fe200078e02ff */
[----:B------:R-:W-:-:S03]  /*01c0*/  LEA.HI R10, R10, R10, RZ, 0x1 ;  /* 0x0000000a0a0a7211 */ /* 0x000fc600078f08ff */
[----:B------:R-:W-:Y:S01]  /*01d0*/  IMAD.HI R12, R2, 0x2aaaaaab, RZ ;  /* 0x2aaaaaab020c7827 */ /* 0x000fe200078e02ff */
[----:B------:R-:W-:-:S03]  /*01e0*/  LEA.HI R0, R0, R0, RZ, 0x1 ;  /* 0x0000000000007211 */ /* 0x000fc600078f08ff */
[----:B------:R-:W-:Y:S01]  /*01f0*/  IMAD.HI R15, R5, 0x2aaaaaab, RZ ;  /* 0x2aaaaaab050f7827 */ /* 0x000fe200078e02ff */
[----:B------:R-:W-:-:S03]  /*0200*/  LEA.HI R12, R12, R12, RZ, 0x1 ;  /* 0x0000000c0c0c7211 */ /* 0x000fc600078f08ff */
[----:B------:R-:W-:Y:S01]  /*0210*/  IMAD R13, R9, 0x6, RZ ;  /* 0x00000006090d7824 */ /* 0x000fe200078e02ff */
[----:B------:R-:W-:Y:S01]  /*0220*/  LEA.HI R15, R15, R15, RZ, 0x1 ;  /* 0x0000000f0f0f7211 */ /* 0x000fe200078f08ff */
[----:B------:R-:W-:Y:S02]  /*0230*/  IMAD R14, R10, 0x6, RZ ;  /* 0x000000060a0e7824 */ /* 0x000fe400078e02ff */
[----:B------:R-:W-:Y:S01]  /*0240*/  IMAD R0, R0, 0x6, RZ ;  /* 0x0000000600007824 */ /* 0x000fe200078e02ff */
[----:B------:R-:W-:Y:S01]  /*0250*/  LOP3.LUT R18, RZ, R13, RZ, 0x33, !PT ;  /* 0x0000000dff127212 */ /* 0x000fe200078e33ff */
[----:B------:R-:W-:Y:S01]  /*0260*/  IMAD.HI R13, R12, 0x2aaaaaab, RZ ;  /* 0x2aaaaaab0c0d7827 */ /* 0x000fe200078e02ff */
[----:B------:R-:W-:Y:S02]  /*0270*/  LOP3.LUT R14, RZ, R14, RZ, 0x33, !PT ;  /* 0x0000000eff0e7212 */ /* 0x000fe400078e33ff */
[----:B------:R-:W-:Y:S01]  /*0280*/  LOP3.LUT R0, RZ, R0, RZ, 0x33, !PT ;  /* 0x00000000ff007212 */ /* 0x000fe200078e33ff */
[----:B------:R-:W-:Y:S01]  /*0290*/  IMAD R15, R15, 0x6, RZ ;  /* 0x000000060f0f7824 */ /* 0x000fe200078e02ff */
[----:B------:R-:W-:Y:S01]  /*02a0*/  LEA.HI R13, R13, R13, RZ, 0x1 ;  /* 0x0000000d0d0d7211 */ /* 0x000fe200078f08ff */
[----:B------:R-:W-:Y:S01]  /*02b0*/  IMAD.IADD R3, R3, 0x1, R14 ;  /* 0x0000000103037824 */ /* 0x000fe200078e020e */
[----:B------:R-:W-:Y:S01]  /*02c0*/  IADD3 R11, R11, R18, RZ ;  /* 0x000000120b0b7210 */ /* 0x000fe20007ffe0ff */
[----:B------:R-:W-:Y:S01]  /*02d0*/  IMAD.HI R14, R9, 0x2aaaaaab, RZ ;  /* 0x2aaaaaab090e7827 */ /* 0x000fe200078e02ff */
[----:B------:R-:W-:-:S02]  /*02e0*/  LOP3.LUT R18, RZ, R15, RZ, 0x33, !PT ;  /* 0x0000000fff127212 */ /* 0x000fc400078e33ff */
[----:B------:R-:W-:Y:S01]  /*02f0*/  IADD3 R7, R7, R0, RZ ;  /* 0x0000000007077210 */ /* 0x000fe20007ffe0ff */
[----:B------:R-:W-:Y:S01]  /*0300*/  IMAD.HI R15, R10, 0x2aaaaaab, RZ ;  /* 0x2aaaaaab0a0f7827 */ /* 0x000fe200078e02ff */
[----:B------:R-:W-:Y:S02]  /*0310*/  LEA.HI R14, R14, R14, RZ, 0x1 ;  /* 0x0000000e0e0e7211 */ /* 0x000fe400078f08ff */
[----:B------:R-:W-:Y:S01]  /*0320*/  IABS R11, R11 ;  /* 0x0000000b000b7213 */ /* 0x000fe20000000000 */
[----:B------:R-:W-:Y:S01]  /*0330*/  VIADD R0, R2, 0x203 ;  /* 0x0000020302007836 */ /* 0x000fe20000000000 */
[----:B------:R-:W-:Y:S01]  /*0340*/  LEA.HI R15, R15, R15, RZ, 0x1 ;  /* 0x0000000f0f0f7211 */ /* 0x000fe200078f08ff */
[----:B------:R-:W-:Y:S01]  /*0350*/  IMAD R13, R13, 0x6, RZ ;  /* 0x000000060d0d7824 */ /* 0x000fe200078e02ff */
[----:B------:R-:W-:Y:S01]  /*0360*/  IADD3 R5, R5, R18, RZ ;  /* 0x0000001205057210 */ /* 0x000fe20007ffe0ff */
[----:B------:R-:W-:-:S03]  /*0370*/  IMAD.HI R16, R0, 0x2aaaaaab, RZ ;  /* 0x2aaaaaab00107827 */ /* 0x000fc600078e02ff */
[----:B------:R-:W-:Y:S01]  /*0380*/  LOP3.LUT R19, RZ, R13, RZ, 0x33, !PT ;  /* 0x0000000dff137212 */ /* 0x000fe200078e33ff */
[----:B------:R-:W-:Y:S01]  /*0390*/  IMAD R13, R12, 0x6, RZ ;  /* 0x000000060c0d7824 */ /* 0x000fe200078e02ff */
[----:B------:R-:W-:Y:S01]  /*03a0*/  LEA.HI R16, R16, R16, RZ, 0x1 ;  /* 0x0000001010107211 */ /* 0x000fe200078f08ff */
[----:B------:R-:W-:Y:S01]  /*03b0*/  IMAD R14, R14, 0x6, RZ ;  /* 0x000000060e0e7824 */ /* 0x000fe200078e02ff */
[----:B------:R-:W-:Y:S01]  /*03c0*/  IADD3 R12, R12, R19, RZ ;  /* 0x000000130c0c7210 */ /* 0x000fe20007ffe0ff */
[----:B------:R-:W-:Y:S01]  /*03d0*/  IMAD R15, R15, 0x6, RZ ;  /* 0x000000060f0f7824 */ /* 0x000fe200078e02ff */
[----:B------:R-:W-:Y:S01]  /*03e0*/  LOP3.LUT R13, RZ, R13, RZ, 0x33, !PT ;  /* 0x0000000dff0d7212 */ /* 0x000fe200078e33ff */
[----:B------:R-:W-:Y:S01]  /*03f0*/  IMAD R16, R16, 0x6, RZ ;  /* 0x0000000610107824 */ /* 0x000fe200078e02ff */
[----:B------:R-:W-:Y:S02]  /*0400*/  LOP3.LUT R14, RZ, R14, RZ, 0x33, !PT ;  /* 0x0000000eff0e7212 */ /* 0x000fe400078e33ff */
[----:B------:R-:W-:-:S02]  /*0410*/  LOP3.LUT R15, RZ, R15, RZ, 0x33, !PT ;  /* 0x0000000fff0f7212 */ /* 0x000fc400078e33ff */
[----:B------:R-:W-:Y:S01]  /*0420*/  IADD3 R13, R2, R13, RZ ;  /* 0x0000000d020d7210 */ /* 0x000fe20007ffe0ff */
[----:B------:R-:W-:Y:S01]  /*0430*/  IMAD.IADD R9, R9, 0x1, R14 ;  /* 0x0000000109097824 */ /* 0x000fe200078e020e */
[----:B------:R-:W-:Y:S01]  /*0440*/  LOP3.LUT R17, RZ, R16, RZ, 0x33, !PT ;  /* 0x00000010ff117212 */ /* 0x000fe200078e33ff */
[----:B------:R-:W-:Y:S01]  /*0450*/  IMAD.IADD R14, R10, 0x1, R15 ;  /* 0x000000010a0e7824 */ /* 0x000fe200078e020f */
[----:B------:R-:W-:Y:S02]  /*0460*/  IABS R10, R13 ;  /* 0x0000000d000a7213 */ /* 0x000fe40000000000 */
[----:B------:R-:W-:Y:S01]  /*0470*/  IABS R15, R7 ;  /* 0x00000007000f7213 */ /* 0x000fe20000000000 */
[----:B------:R-:W-:Y:S01]  /*0480*/  IMAD.IADD R0, R0, 0x1, R17 ;  /* 0x0000000100007824 */ /* 0x000fe200078e0211 */
[----:B------:R-:W-:Y:S01]  /*0490*/  SHF.R.S32.HI R17, RZ, 0x1f, R6 ;  /* 0x0000001fff117819 */ /* 0x000fe20000011406 */
[----:B------:R-:W-:Y:S01]  /*04a0*/  IMAD.MOV.U32 R7, RZ, RZ, R10 ;  /* 0x000000ffff077224 */ /* 0x000fe200078e000a */
[----:B------:R-:W-:-:S02]  /*04b0*/  IABS R16, R8 ;  /* 0x0000000800107213 */ /* 0x000fc40000000000 */
[----:B------:R-:W-:Y:S02]  /*04c0*/  MOV R8, R15 ;  /* 0x0000000f00087202 */ /* 0x000fe40000000f00 */
[----:B------:R-:W-:Y:S01]  /*04d0*/  LEA.HI R17, R17, R6, RZ, 0x9 ;  /* 0x0000000611117211 */ /* 0x000fe200078f48ff */
[----:B------:R-:W-:Y:S01]  /*04e0*/  IMAD.MOV.U32 R10, RZ, RZ, R16 ;  /* 0x000000ffff0a7224 */ /* 0x000fe200078e0010 */
[----:B------:R-:W-:Y:S01]  /*04f0*/  IADD3 R7, R7, -0x3, RZ ;  /* 0xfffffffd07077810 */ /* 0x000fe20007ffe0ff */
[----:B------:R-:W-:Y:S01]  /*0500*/  VIADD R8, R8, 0xfffffffd ;  /* 0xfffffffd08087836 */ /* 0x000fe20000000000 */
[----:B------:R-:W-:Y:S02]  /*0510*/  LOP3.LUT R17, R17, 0xfffffe00, RZ, 0xc0, !PT ;  /* 0xfffffe0011117812 */ /* 0x000fe400078ec0ff */
[----:B------:R-:W-:Y:S02]  /*0520*/  IABS R12, R12 ;  /* 0x0000000c000c7213 */ /* 0x000fe40000000000 */
[----:B------:R-:W-:Y:S01]  /*0530*/  IABS R19, R7 ;  /* 0x0000000700137213 */ /* 0x000fe20000000000 */
[----:B------:R-:W-:Y:S01]  /*0540*/  VIADD R7, R11, 0xfffffffd ;  /* 0xfffffffd0b077836 */ /* 0x000fe20000000000 */
[----:B------:R-:W-:-:S02]  /*0550*/  IADD3 R26, R6, -R17, RZ ;  /* 0x80000011061a7210 */ /* 0x000fc40007ffe0ff */
[----:B------:R-:W-:Y:S01]  /*0560*/  IADD3 R10, R10, -0x3, RZ ;  /* 0xfffffffd0a0a7810 */ /* 0x000fe20007ffe0ff */
[----:B------:R-:W1:Y:S01]  /*0570*/  LDC.64 R16, c[0x0][0x228] ;  /* 0x00008a00ff107b82 */ /* 0x000e620000000a00 */
[----:B------:R-:W-:Y:S02]  /*0580*/  IABS R23, R8 ;  /* 0x0000000800177213 */ /* 0x000fe40000000000 */
[----:B------:R-:W-:Y:S02]  /*0590*/  LEA R6, R6, 0xf, 0x4 ;  /* 0x0000000f06067811 */ /* 0x000fe400078e20ff */
[----:B------:R-:W-:Y:S02]  /*05a0*/  SHF.R.S32.HI R13, RZ, 0x1f, R4 ;  /* 0x0000001fff0d7819 */ /* 0x000fe40000011404 */
[----:B------:R-:W-:Y:S01]  /*05b0*/  IADD3 R8, R12, -0x3, RZ ;  /* 0xfffffffd0c087810 */ /* 0x000fe20007ffe0ff */
[----:B------:R-:W-:Y:S01]  /*05c0*/  IMAD.IADD R19, R6, 0x1, -R19 ;  /* 0x0000000106137824 */ /* 0x000fe200078e0a13 */
[----:B------:R-:W-:-:S02]  /*05d0*/  IABS R25, R7 ;  /* 0x0000000700197213 */ /* 0x000fc40000000000 */
[----:B------:R-:W-:Y:S02]  /*05e0*/  IABS R21, R10 ;  /* 0x0000000a00157213 */ /* 0x000fe40000000000 */
[----:B------:R-:W-:Y:S01]  /*05f0*/  IABS R8, R8 ;  /* 0x0000000800087213 */ /* 0x000fe20000000000 */
[----:B------:R-:W3:Y:S01]  /*0600*/  LDC.64 R10, c[0x0][0x210] ;  /* 0x00008400ff0a7b82 */ /* 0x000ee20000000a00 */
[----:B------:R-:W-:Y:S01]  /*0610*/  IADD3 R23, R6, -R23, RZ ;  /* 0x8000001706177210 */ /* 0x000fe20007ffe0ff */
[----:B------:R-:W-:Y:S01]  /*0620*/  IMAD.IADD R25, R6, 0x1, -R25 ;  /* 0x0000000106197824 */ /* 0x000fe200078e0a19 */
[----:B------:R-:W-:Y:S01]  /*0630*/  LEA.HI R13, R13, R4, RZ, 0x9 ;  /* 0x000000040d0d7211 */ /* 0x000fe200078f48ff */
[C---:B------:R-:W-:Y:S01]  /*0640*/  IMAD R19, R8.reuse, -0x4, R19 ;  /* 0xfffffffc08137824 */ /* 0x040fe200078e0213 */
[----:B------:R-:W-:Y:S01]  /*0650*/  IADD3 R21, R6, -R21, RZ ;  /* 0x8000001506157210 */ /* 0x000fe20007ffe0ff */
[----:B------:R-:W-:Y:S01]  /*0660*/  IMAD R23, R8, -0x4, R23 ;  /* 0xfffffffc08177824 */ /* 0x000fe200078e0217 */
[----:B------:R-:W-:-:S02]  /*0670*/  LOP3.LUT R7, R13, 0xfffffe00, RZ, 0xc0, !PT ;  /* 0xfffffe000d077812 */ /* 0x000fc400078ec0ff */
[----:B------:R-:W-:Y:S01]  /*0680*/  IABS R6, R3 ;  /* 0x0000000300067213 */ /* 0x000fe20000000000 */
[----:B------:R-:W4:Y:S01]  /*0690*/  LDC.64 R12, c[0x0][0x218] ;  /* 0x00008600ff0c7b82 */ /* 0x000f220000000a00 */
[----:B------:R-:W-:Y:S01]  /*06a0*/  IABS R8, R5 ;  /* 0x0000000500087213 */ /* 0x000fe20000000000 */
[----:B------:R-:W-:Y:S01]  /*06b0*/  IMAD.IADD R3, R4, 0x1, -R7 ;  /* 0x0000000104037824 */ /* 0x000fe200078e0a07 */
[----:B------:R-:W-:Y:S02]  /*06c0*/  MOV R5, R6 ;  /* 0x0000000600057202 */ /* 0x000fe40000000f00 */
[----:B------:R-:W-:Y:S01]  /*06d0*/  IABS R7, R9 ;  /* 0x0000000900077213 */ /* 0x000fe20000000000 */
[----:B------:R-:W-:Y:S01]  /*06e0*/  IMAD.MOV.U32 R6, RZ, RZ, R8 ;  /* 0x000000ffff067224 */ /* 0x000fe200078e0008 */
[----:B------:R-:W-:Y:S02]  /*06f0*/  IABS R8, R14 ;  /* 0x0000000e00087213 */ /* 0x000fe40000000000 */
[----:B------:R-:W-:Y:S01]  /*0700*/  IADD3 R5, R5, -0x3, RZ ;  /* 0xfffffffd05057810 */ /* 0x000fe20007ffe0ff */
[----:B------:R-:W-:Y:S01]  /*0710*/  VIADD R6, R6, 0xfffffffd ;  /* 0xfffffffd06067836 */ /* 0x000fe20000000000 */
[----:B------:R-:W-:Y:S01]  /*0720*/  IADD3 R7, R7, -0x3, RZ ;  /* 0xfffffffd07077810 */ /* 0x000fe20007ffe0ff */
[----:B------:R-:W5:Y:S01]  /*0730*/  LDC.64 R14, c[0x0][0x230] ;  /* 0x00008c00ff0e7b82 */ /* 0x000f620000000a00 */
[----:B------:R-:W-:Y:S01]  /*0740*/  IABS R9, R5 ;  /* 0x0000000500097213 */ /* 0x000fe20000000000 */
[----:B------:R-:W-:Y:S01]  /*0750*/  VIADD R5, R8, 0xfffffffd ;  /* 0xfffffffd08057836 */ /* 0x000fe20000000000 */
[----:B------:R-:W-:Y:S01]  /*0760*/  IABS R8, R7 ;  /* 0x0000000700087213 */ /* 0x000fe20000000000 */
[----:B---3--:R-:W-:Y:S01]  /*0770*/  IMAD.WIDE R22, R23, 0x4, R10 ;  /* 0x0000000417167825 */ /* 0x008fe200078e020a */
[----:B------:R-:W-:-:S02]  /*0780*/  IABS R6, R6 ;  /* 0x0000000600067213 */ /* 0x000fc40000000000 */
[----:B------:R-:W-:Y:S01]  /*0790*/  MOV R7, R9 ;  /* 0x0000000900077202 */ /* 0x000fe20000000f00 */
[----:B------:R-:W-:Y:S01]  /*07a0*/  IMAD R25, R8, -0x4, R25 ;  /* 0xfffffffc08197824 */ /* 0x000fe200078e0219 */
[----:B------:R-:W-:Y:S01]  /*07b0*/  LEA R4, R4, 0xf, 0x4 ;  /* 0x0000000f04047811 */ /* 0x000fe200078e20ff */
[----:B------:R-:W-:Y:S01]  /*07c0*/  IMAD.MOV.U32 R9, RZ, RZ, R6 ;  /* 0x000000ffff097224 */ /* 0x000fe200078e0006 */
[----:B------:R-:W-:Y:S01]  /*07d0*/  IABS R6, R5 ;  /* 0x0000000500067213 */ /* 0x000fe20000000000 */
[----:B------:R-:W-:Y:S01]  /*07e0*/  IMAD.WIDE R24, R25, 0x4, R10 ;  /* 0x0000000419187825 */ /* 0x000fe200078e020a */
[----:B------:R-:W3:Y:S01]  /*07f0*/  LDG.E.EL R22, desc[UR4][R22.64] ;  /* 0x0000000416167981 */ /* 0x000ee2000c2e1900 */
[----:B------:R-:W-:Y:S02]  /*0800*/  IADD3 R5, R4, -R7, RZ ;  /* 0x8000000704057210 */ /* 0x000fe40007ffe0ff */
[----:B------:R-:W-:Y:S01]  /*0810*/  IMAD.MOV.U32 R7, RZ, RZ, R6 ;  /* 0x000000ffff077224 */ /* 0x000fe200078e0006 */
[----:B------:R-:W-:Y:S01]  /*0820*/  IADD3 R6, R4, -R9, RZ ;  /* 0x8000000904067210 */ /* 0x000fe20007ffe0ff */
[----:B------:R-:W-:-:S02]  /*0830*/  IMAD R21, R8, -0x4, R21 ;  /* 0xfffffffc08157824 */ /* 0x000fc400078e0215 */
[----:B--2---:R-:W-:Y:S01]  /*0840*/  IMAD.WIDE R8, R26, 0x4, R28 ;  /* 0x000000041a087825 */ /* 0x004fe200078e021c */
[----:B------:R2:W3:Y:S03]  /*0850*/  LDG.E.EL R23, desc[UR4][R24.64] ;  /* 0x0000000418177981 */ /* 0x0004e6000c2e1900 */
[C---:B------:R-:W-:Y:S02]  /*0860*/  IMAD R5, R7.reuse, -0x4, R5 ;  /* 0xfffffffc07057824 */ /* 0x040fe400078e0205 */
[----:B------:R-:W-:Y:S02]  /*0870*/  IMAD R6, R7, -0x4, R6 ;  /* 0xfffffffc07067824 */ /* 0x000fe400078e0206 */
[----:B------:R-:W-:Y:S01]  /*0880*/  IMAD.WIDE R28, R3, 0x4, R28 ;  /* 0x00000004031c7825 */ /* 0x000fe200078e021c */
[----:B------:R-:W3:Y:S03]  /*0890*/  LDG.E.EL R7, desc[UR4][R8.64] ;  /* 0x0000000408077981 */ /* 0x000ee6000c2e1900 */
[----:B------:R-:W-:-:S04]  /*08a0*/  IMAD.WIDE R18, R19, 0x4, R10 ;  /* 0x0000000413127825 */ /* 0x000fc800078e020a */
[----:B--2---:R-:W-:Y:S01]  /*08b0*/  VIADD R24, R2, 0x202 ;  /* 0x0000020202187836 */ /* 0x004fe20000000000 */
[----:B0-----:R0:W2:Y:S03]  /*08c0*/  LDG.E.EL R8, desc[UR4][R28.64] ;  /* 0x000000041c087981 */ /* 0x0010a6000c2e1900 */
[----:B------:R-:W-:Y:S01]  /*08d0*/  IMAD.HI R27, R24, 0x2aaaaaab, RZ ;  /* 0x2aaaaaab181b7827 */ /* 0x000fe200078e02ff */
[----:B------:R1:W2:Y:S04]  /*08e0*/  LDG.E.EL R9, desc[UR4][R18.64] ;  /* 0x0000000412097981 */ /* 0x0002a8000c2e1900 */
[----:B------:R-:W-:-:S05]  /*08f0*/  LEA.HI R27, R27, R27, RZ, 0x1 ;  /* 0x0000001b1b1b7211 */ /* 0x000fca00078f08ff */
[----:B0-----:R-:W-:Y:S02]  /*0900*/  IMAD R28, R27, 0x6, RZ ;  /* 0x000000061b1c7824 */ /* 0x001fe400078e02ff */
[----:B-1----:R-:W-:-:S03]  /*0910*/  IMAD.WIDE R18, R21, 0x4, R10 ;  /* 0x0000000415127825 */ /* 0x002fc600078e020a */
[----:B------:R-:W-:Y:S01]  /*0920*/  LOP3.LUT R29, RZ, R28, RZ, 0x33, !PT ;  /* 0x0000001cff1d7212 */ /* 0x000fe200078e33ff */
[----:B------:R-:W-:Y:S01]  /*0930*/  IMAD.HI R28, R27, 0x2aaaaaab, RZ ;  /* 0x2aaaaaab1b1c7827 */ /* 0x000fe200078e02ff */
[----:B------:R0:W2:Y:S03]  /*0940*/  LDG.E.EL R25, desc[UR4][R18.64] ;  /* 0x0000000412197981 */ /* 0x0000a6000c2e1900 */
[----:B----4-:R-:W-:Y:S01]  /*0950*/  IMAD.WIDE R20, R26, 0x4, R12 ;  /* 0x000000041a147825 */ /* 0x010fe200078e020c */
[----:B------:R-:W-:Y:S02]  /*0960*/  LEA.HI R28, R28, R28, RZ, 0x1 ;  /* 0x0000001c1c1c7211 */ /* 0x000fe400078f08ff */
[----:B------:R-:W-:-:S03]  /*0970*/  IADD3 R24, R24, R29, RZ ;  /* 0x0000001d18187210 */ /* 0x000fc60007ffe0ff */
[----:B------:R-:W4:Y:S01]  /*0980*/  LDG.E.EL R20, desc[UR4][R20.64] ;  /* 0x0000000414147981 */ /* 0x000f22000c2e1900 */
[----:B0-----:R-:W-:-:S04]  /*0990*/  IMAD.WIDE R18, R26, 0x4, R16 ;  /* 0x000000041a127825 */ /* 0x001fc800078e0210 */
[----:B------:R-:W-:Y:S01]  /*09a0*/  IMAD R28, R28, 0x6, RZ ;  /* 0x000000061c1c7824 */ /* 0x000fe200078e02ff */
[----:B------:R-:W-:Y:S01]  /*09b0*/  IABS R24, R24 ;  /* 0x0000001800187213 */ /* 0x000fe20000000000 */
[----:B------:R5:W4:Y:S03]  /*09c0*/  LDG.E.EL R21, desc[UR4][R18.64] ;  /* 0x0000000412157981 */ /* 0x000b26000c2e1900 */
[----:B------:R-:W-:Y:S01]  /*09d0*/  LOP3.LUT R28, RZ, R28, RZ, 0x33, !PT ;  /* 0x0000001cff1c7212 */ /* 0x000fe200078e33ff */
[----:B-----5:R-:W-:-:S05]  /*09e0*/  IMAD.WIDE R18, R26, 0x4, R14 ;  /* 0x000000041a127825 */ /* 0x020fca00078e020e */
[----:B------:R0:W5:Y:S01]  /*09f0*/  LDG.E.EL R26, desc[UR4][R18.64] ;  /* 0x00000004121a7981 */ /* 0x000162000c2e1900 */
[----:B------:R-:W-:Y:S01]  /*0a00*/  IMAD.IADD R28, R27, 0x1, R28 ;  /* 0x000000011b1c7824 */ /* 0x000fe200078e021c */
[----:B0-----:R-:W-:Y:S02]  /*0a10*/  IABS R18, R0 ;  /* 0x0000000000127213 */ /* 0x001fe40000000000 */
[----:B------:R-:W-:Y:S02]  /*0a20*/  MOV R0, R24 ;  /* 0x0000001800007202 */ /* 0x000fe40000000f00 */
[----:B------:R-:W-:-:S03]  /*0a30*/  IABS R19, R28 ;  /* 0x0000001c00137213 */ /* 0x000fc60000000000 */
[----:B------:R-:W-:Y:S01]  /*0a40*/  VIADD R0, R0, 0xfffffffd ;  /* 0xfffffffd00007836 */ /* 0x000fe20000000000 */
[----:B------:R-:W-:-:S04]  /*0a50*/  IADD3 R18, R18, -0x3, RZ ;  /* 0xfffffffd12127810 */ /* 0x000fc80007ffe0ff */
[----:B------:R-:W-:Y:S01]  /*0a60*/  IABS R24, R0 ;  /* 0x0000000000187213 */ /* 0x000fe20000000000 */
[----:B------:R-:W-:Y:S01]  /*0a70*/  VIADD R0, R19, 0xfffffffd ;  /* 0xfffffffd13007836 */ /* 0x000fe20000000000 */
[----:B------:R-:W-:Y:S02]  /*0a80*/  IABS R27, R18 ;  /* 0x00000012001b7213 */ /* 0x000fe40000000000 */
[----:B------:R-:W-:Y:S02]  /*0a90*/  MOV R19, R24 ;  /* 0x0000001800137202 */ /* 0x000fe40000000f00 */
[----:B------:R-:W-:Y:S02]  /*0aa0*/  IABS R18, R0 ;  /* 0x0000000000127213 */ /* 0x000fe40000000000 */
[----:B------:R-:W-:Y:S01]  /*0ab0*/  IADD3 R0, R4, -R19, RZ ;  /* 0x8000001304007210 */ /* 0x000fe20007ffe0ff */
[----:B------:R-:W-:Y:S01]  /*0ac0*/  IMAD.IADD R4, R4, 0x1, -R27 ;  /* 0x0000000104047824 */ /* 0x000fe200078e0a1b */
[----:B------:R-:W-:Y:S01]  /*0ad0*/  MOV R27, R18 ;  /* 0x00000012001b7202 */ /* 0x000fe20000000f00 */
[----:B------:R-:W-:-:S04]  /*0ae0*/  IMAD.WIDE R28, R6, 0x4, R10 ;  /* 0x00000004061c7825 */ /* 0x000fc800078e020a */
[C---:B------:R-:W-:Y:S02]  /*0af0*/  IMAD R19, R27.reuse, -0x4, R0 ;  /* 0xfffffffc1b137824 */ /* 0x040fe400078e0200 */
[----:B------:R-:W-:Y:S01]  /*0b00*/  IMAD R27, R27, -0x4, R4 ;  /* 0xfffffffc1b1b7824 */ /* 0x000fe200078e0204 */
[----:B------:R-:W5:Y:S01]  /*0b10*/  LDG.E.EL R28, desc[UR4][R28.64] ;  /* 0x000000041c1c7981 */ /* 0x000f62000c2e1900 */
[----:B------:R-:W-:-:S04]  /*0b20*/  IMAD.WIDE R4, R5, 0x4, R10 ;  /* 0x0000000405047825 */ /* 0x000fc800078e020a */
[--C-:B------:R-:W-:Y:S02]  /*0b30*/  IMAD.WIDE R18, R19, 0x4, R10.reuse ;  /* 0x0000000413127825 */ /* 0x100fe400078e020a */
[----:B------:R-:W5:Y:S02]  /*0b40*/  LDG.E.EL R4, desc[UR4][R4.64] ;  /* 0x0000000404047981 */ /* 0x000f64000c2e1900 */
[----:B------:R-:W-:Y:S02]  /*0b50*/  IMAD.WIDE R10, R27, 0x4, R10 ;  /* 0x000000041b0a7825 */ /* 0x000fe400078e020a */
[----:B------:R-:W5:Y:S02]  /*0b60*/  LDG.E.EL R18, desc[UR4][R18.64] ;  /* 0x0000000412127981 */ /* 0x000f64000c2e1900 */
[C---:B------:R-:W-:Y:S02]  /*0b70*/  IMAD.WIDE R12, R3.reuse, 0x4, R12 ;  /* 0x00000004030c7825 */ /* 0x040fe400078e020c */
[----:B------:R0:W5:Y:S02]  /*0b80*/  LDG.E.EL R10, desc[UR4][R10.64] ;  /* 0x000000040a0a7981 */ /* 0x000164000c2e1900 */
[----:B------:R-:W-:-:S02]  /*0b90*/  IMAD.WIDE R16, R3, 0x4, R16 ;  /* 0x0000000403107825 */ /* 0x000fc400078e0210 */
[----:B------:R1:W5:Y:S02]  /*0ba0*/  LDG.E.EL R13, desc[UR4][R12.64] ;  /* 0x000000040c0d7981 */ /* 0x000364000c2e1900 */
[----:B------:R-:W-:Y:S02]  /*0bb0*/  IMAD.WIDE R14, R3, 0x4, R14 ;  /* 0x00000004030e7825 */ /* 0x000fe400078e020e */
[----:B------:R1:W5:Y:S04]  /*0bc0*/  LDG.E.EL R16, desc[UR4][R16.64] ;  /* 0x0000000410107981 */ /* 0x000368000c2e1900 */
[----:B------:R-:W5:Y:S01]  /*0bd0*/  LDG.E.EL R15, desc[UR4][R14.64] ;  /* 0x000000040e0f7981 */ /* 0x000f62000c2e1900 */
[----:B0-----:R-:W-:Y:S01]  /*0be0*/  HFMA2.MMA R11, -RZ, RZ, 1.625, 0 ;  /* 0x3e800000ff0b7435 */ /* 0x001fe200000001ff */
[----:B---3--:R-:W-:-:S04]  /*0bf0*/  FADD R7, R7, 9.9999997473787516356e-06 ;  /* 0x3727c5ac07077421 */ /* 0x008fc80000000000 */
[----:B------:R-:W0:Y:S01]  /*0c00*/  MUFU.SQRT R3, R7 ;  /* 0x0000000700037308 */ /* 0x000e220000002000 */
[----:B--2---:R-:W-:-:S07]  /*0c10*/  FADD R8, R8, 9.9999997473787516356e-06 ;  /* 0x3727c5ac08087421 */ /* 0x004fce0000000000 */
[----:B------:R-:W2:Y:S01]  /*0c20*/  MUFU.SQRT R0, R8 ;  /* 0x0000000800007308 */ /* 0x000ea20000002000 */
[C---:B0-----:R-:W-:Y:S02]  /*0c30*/  FSETP.GT.AND P0, PT, R3.reuse, 8.50705917302346158658e+37, PT ;  /* 0x7e8000000300780b */ /* 0x041fe40003f04000 */
[----:B------:R-:W-:Y:S02]  /*0c40*/  FSETP.GEU.AND P2, PT, R3, 1.175494350822287508e-38, PT ;  /* 0x008000000300780b */ /* 0x000fe40003f4e000 */
[C---:B--2---:R-:W-:Y:S02]  /*0c50*/  FSETP.GT.AND P1, PT, R0.reuse, 8.50705917302346158658e+37, PT ;  /* 0x7e8000000000780b */ /* 0x044fe40003f24000 */
[----:B------:R-:W-:-:S07]  /*0c60*/  FSETP.GEU.AND P3, PT, R0, 1.175494350822287508e-38, PT ;  /* 0x008000000000780b */ /* 0x000fce0003f6e000 */
[----:B------:R-:W-:-:S04]  /*0c70*/  @P0 FMUL R3, R3, 0.25 ;  /* 0x3e80000003030820 */ /* 0x000fc80000400000 */
[----:B------:R-:W-:Y:S01]  /*0c80*/  @!P2 FMUL R3, R3, 16777216 ;  /* 0x4b8000000303a820 */ /* 0x000fe20000400000 */
[----:B------:R-:W-:-:S05]  /*0c90*/  @P1 FMUL R0, R0, 0.25 ;  /* 0x3e80000000001820 */ /* 0x000fca0000400000 */
[----:B------:R-:W0:Y:S01]  /*0ca0*/  MUFU.RCP R3, R3 ;  /* 0x0000000300037308 */ /* 0x000e220000001000 */
[----:B------:R-:W-:Y:S01]  /*0cb0*/  FSEL R6, R11, 1, P0 ;  /* 0x3f8000000b067808 */ /* 0x000fe20000000000 */
[----:B------:R-:W-:-:S04]  /*0cc0*/  @!P3 FMUL R0, R0, 16777216 ;  /* 0x4b8000000000b820 */ /* 0x000fc80000400000 */
[----:B------:R-:W-:Y:S02]  /*0cd0*/  @!P2 FMUL R6, R6, 16777216 ;  /* 0x4b8000000606a820 */ /* 0x000fe40000400000 */
[----:B------:R-:W2:Y:S01]  /*0ce0*/  MUFU.RCP R0, R0 ;  /* 0x0000000000007308 */ /* 0x000ea20000001000 */
[----:B------:R-:W-:Y:S01]  /*0cf0*/  FSEL R11, R11, 1, P1 ;  /* 0x3f8000000b0b7808 */ /* 0x000fe20000800000 */
[--C-:B----4-:R-:W-:Y:S01]  /*0d00*/  FADD R22, R22, -R20.reuse ;  /* 0x8000001416167221 */ /* 0x110fe20000000000 */
[----:B0-----:R-:W-:Y:S02]  /*0d10*/  FMUL R5, R3, R6 ;  /* 0x0000000603057220 */ /* 0x001fe40000400000 */
[----:B------:R-:W0:Y:S01]  /*0d20*/  LDC.64 R6, c[0x0][0x238] ;  /* 0x00008e00ff067b82 */ /* 0x000e220000000a00 */
[----:B------:R-:W-:Y:S01]  /*0d30*/  @!P3 FMUL R11, R11, 16777216 ;  /* 0x4b8000000b0bb820 */ /* 0x000fe20000400000 */
[--C-:B------:R-:W-:Y:S01]  /*0d40*/  FADD R8, R9, -R20.reuse ;  /* 0x8000001409087221 */ /* 0x100fe20000000000 */
[--C-:B-1----:R-:W-:Y:S01]  /*0d50*/  FADD R12, R23, -R20.reuse ;  /* 0x80000014170c7221 */ /* 0x102fe20000000000 */
[----:B------:R-:W-:Y:S01]  /*0d60*/  FADD R20, R25, -R20 ;  /* 0x8000001419147221 */ /* 0x000fe20000000000 */
[C---:B------:R-:W-:Y:S01]  /*0d70*/  FMUL R19, R5.reuse, R22 ;  /* 0x0000001605137220 */ /* 0x040fe20000400000 */
[----:B--2---:R-:W-:Y:S01]  /*0d80*/  FMUL R11, R0, R11 ;  /* 0x0000000b000b7220 */ /* 0x004fe20000400000 */
[C---:B------:R-:W-:Y:S01]  /*0d90*/  FMUL R3, R5.reuse, R8 ;  /* 0x0000000805037220 */ /* 0x040fe20000400000 */
[C---:B------:R-:W-:Y:S01]  /*0da0*/  FMUL R9, R5.reuse, R20 ;  /* 0x0000001405097220 */ /* 0x040fe20000400000 */
[----:B------:R-:W-:Y:S01]  /*0db0*/  FMUL R17, R5, R12 ;  /* 0x0000000c05117220 */ /* 0x000fe20000400000 */
[C-C-:B-----5:R-:W-:Y:S01]  /*0dc0*/  FFMA R5, R21.reuse, R19, R26.reuse ;  /* 0x0000001315057223 */ /* 0x160fe2000000001a */
[----:B------:R-:W-:-:S02]  /*0dd0*/  FFMA R3, R21, R3, R26 ;  /* 0x0000000315037223 */ /* 0x000fc4000000001a */
[C-C-:B------:R-:W-:Y:S01]  /*0de0*/  FFMA R0, R21.reuse, R17, R26.reuse ;  /* 0x0000001115007223 */ /* 0x140fe2000000001a */
[----:B------:R-:W-:Y:S01]  /*0df0*/  FFMA R21, R21, R9, R26 ;  /* 0x0000000915157223 */ /* 0x000fe2000000001a */
[----:B------:R-:W-:Y:S02]  /*0e00*/  FSETP.GEU.AND P6, PT, R5, RZ, PT ;  /* 0x000000ff0500720b */ /* 0x000fe40003fce000 */
[----:B------:R-:W-:Y:S02]  /*0e10*/  FSETP.GEU.AND P0, PT, R3, RZ, PT ;  /* 0x000000ff0300720b */ /* 0x000fe40003f0e000 */
[----:B------:R-:W-:Y:S02]  /*0e20*/  SEL R5, R5, RZ, P6 ;  /* 0x000000ff05057207 */ /* 0x000fe40003000000 */
[C---:B------:R-:W-:Y:S02]  /*0e30*/  FSETP.GEU.AND P1, PT, R21.reuse, RZ, PT ;  /* 0x000000ff1500720b */ /* 0x040fe40003f2e000 */
[----:B------:R-:W-:Y:S01]  /*0e40*/  FSETP.GEU.AND P2, PT, R0, RZ, PT ;  /* 0x000000ff0000720b */ /* 0x000fe20003f4e000 */
[----:B0-----:R-:W-:Y:S01]  /*0e50*/  IMAD.WIDE R8, R2, 0x4, R6 ;  /* 0x0000000402087825 */ /* 0x001fe200078e0206 */
[----:B------:R-:W-:-:S02]  /*0e60*/  SEL R7, R21, RZ, P1 ;  /* 0x000000ff15077207 */ /* 0x000fc40000800000 */
[----:B------:R-:W-:Y:S01]  /*0e70*/  SEL R6, R0, RZ, P2 ;  /* 0x000000ff00067207 */ /* 0x000fe20001000000 */
[--C-:B------:R-:W-:Y:S01]  /*0e80*/  FADD R4, R4, -R13.reuse ;  /* 0x8000000d04047221 */ /* 0x100fe20000000000 */
[--C-:B------:R-:W-:Y:S01]  /*0e90*/  FADD R28, R28, -R13.reuse ;  /* 0x8000000d1c1c7221 */ /* 0x100fe20000000000 */
[--C-:B------:R-:W-:Y:S01]  /*0ea0*/  FADD R18, R18, -R13.reuse ;  /* 0x8000000d12127221 */ /* 0x100fe20000000000 */
[----:B------:R-:W-:Y:S01]  /*0eb0*/  FADD R10, R10, -R13 ;  /* 0x8000000d0a0a7221 */ /* 0x000fe20000000000 */
[C---:B------:R-:W-:Y:S01]  /*0ec0*/  FMUL R4, R11.reuse, R4 ;  /* 0x000000040b047220 */ /* 0x040fe20000400000 */
[C---:B------:R-:W-:Y:S01]  /*0ed0*/  FMUL R28, R11.reuse, R28 ;  /* 0x0000001c0b1c7220 */ /* 0x040fe20000400000 */
[C---:B------:R-:W-:Y:S01]  /*0ee0*/  FMUL R18, R11.reuse, R18 ;  /* 0x000000120b127220 */ /* 0x040fe20000400000 */
[----:B------:R-:W-:Y:S01]  /*0ef0*/  FMUL R10, R11, R10 ;  /* 0x0000000a0b0a7220 */ /* 0x000fe20000400000 */
[C-C-:B------:R-:W-:Y:S01]  /*0f00*/  FFMA R11, R16.reuse, R4, R15.reuse ;  /* 0x00000004100b7223 */ /* 0x140fe2000000000f */
[C-C-:B------:R-:W-:Y:S01]  /*0f10*/  FFMA R28, R16.reuse, R28, R15.reuse ;  /* 0x0000001c101c7223 */ /* 0x140fe2000000000f */
[C-C-:B------:R-:W-:Y:S01]  /*0f20*/  FFMA R18, R16.reuse, R18, R15.reuse ;  /* 0x0000001210127223 */ /* 0x140fe2000000000f */
[----:B------:R-:W-:-:S02]  /*0f30*/  FFMA R10, R16, R10, R15 ;  /* 0x0000000a100a7223 */ /* 0x000fc4000000000f */
[----:B------:R-:W-:Y:S02]  /*0f40*/  FSETP.GEU.AND P3, PT, R11, RZ, PT ;  /* 0x000000ff0b00720b */ /* 0x000fe40003f6e000 */
[----:B------:R-:W-:Y:S02]  /*0f50*/  FSETP.GEU.AND P4, PT, R28, RZ, PT ;  /* 0x000000ff1c00720b */ /* 0x000fe40003f8e000 */
[----:B------:R-:W-:Y:S02]  /*0f60*/  FSETP.GEU.AND P5, PT, R18, RZ, PT ;  /* 0x000000ff1200720b */ /* 0x000fe40003fae000 */
[----:B------:R-:W-:Y:S02]  /*0f70*/  FSETP.GEU.AND P6, PT, R10, RZ, PT ;  /* 0x000000ff0a00720b */ /* 0x000fe40003fce000 */
[----:B------:R-:W-:Y:S02]  /*0f80*/  SEL R4, R3, RZ, P0 ;  /* 0x000000ff03047207 */ /* 0x000fe40000000000 */
[----:B------:R-:W-:-:S02]  /*0f90*/  SEL R16, R11, RZ, P3 ;  /* 0x000000ff0b107207 */ /* 0x000fc40001800000 */
[----:B------:R-:W-:Y:S02]  /*0fa0*/  SEL R17, R28, RZ, P4 ;  /* 0x000000ff1c117207 */ /* 0x000fe40002000000 */
[----:B------:R-:W-:Y:S02]  /*0fb0*/  SEL R18, R18, RZ, P5 ;  /* 0x000000ff12127207 */ /* 0x000fe40002800000 */
[----:B------:R-:W-:Y:S01]  /*0fc0*/  SEL R19, R10, RZ, P6 ;  /* 0x000000ff0a137207 */ /* 0x000fe20003000000 */
[----:B------:R-:W-:Y:S04]  /*0fd0*/  STG.E.128 desc[UR4][R8.64], R4 ;  /* 0x0000000408007986 */ /* 0x000fe8000c101d04 */
[----:B------:R-:W-:Y:S01]  /*0fe0*/  STG.E.128 desc[UR4][R8.64+0x800], R16 ;  /* 0x0008001008007986 */ /* 0x000fe2000c101d04 */
[----:B------:R-:W-:Y:S05]  /*0ff0*/  EXIT ;  /* 0x000000000000794d */ /* 0x000fea0003800000 */
.L_x_0:
[----:B------:R-:W-:-:S00]  /*1000*/  BRA `(.L_x_0) ;  /* 0xfffffffc00fc7947 */ /* 0x000fc0000383ffff */
[----:B------:R-:W-:-:S00]  /*1010*/  NOP ;  /* 0x0000000000007918 */ /* 0x000fc00000000000 */
        /* <DEDUP_REMOVED lines=14> */
.L_x_1:


//--------------------- .nv.global.init           --------------------------
	.section	.nv.global.init,"aw",@progbits
.nv.global.init:
	.type		_$_str,@object
	.size		_$_str,(_$_str_$_2 - _$_str)
_$_str:
        /*0000*/ 	.byte	0x5f, 0x5f, 0x43, 0x55, 0x44, 0x41, 0x5f, 0x46, 0x54, 0x5a, 0x00
	.type		_$_str_$_2,@object
	.size		_$_str_$_2,(.L_1 - _$_str_$_2)
_$_str_$_2:
        /*000b*/ 	.byte	0x5f, 0x5f, 0x43, 0x55, 0x44, 0x41, 0x5f, 0x50, 0x52, 0x45, 0x43, 0x5f, 0x53, 0x51, 0x52, 0x54
        /*001b*/ 	.byte	0x00
.L_1:


//--------------------- .nv.constant0.triton_poi_fused__native_batch_norm_legit_no_training_reflection_pad2d_relu_8 --------------------------
	.section	.nv.constant0.triton_poi_fused__native_batch_norm_legit_no_training_reflection_pad2d_relu_8,"a",@progbits
	.sectionflags	@""
	.align	4
.nv.constant0.triton_poi_fused__native_batch_norm_legit_no_training_reflection_pad2d_relu_8:
	.zero		580
